//
// Generated by NVIDIA NVVM Compiler
//
// Compiler Build ID: CL-36424714
// Cuda compilation tools, release 13.0, V13.0.88
// Based on NVVM 20.0.0
//

.version 9.0
.target sm_100
.address_size 64

	// .globl	_Z6squarePfS_i

.visible .entry _Z6squarePfS_i(
	.param .u64 .ptr .align 1 _Z6squarePfS_i_param_0,
	.param .u64 .ptr .align 1 _Z6squarePfS_i_param_1,
	.param .u32 _Z6squarePfS_i_param_2
)
{
	.reg .pred 	%p<2>;
	.reg .b32 	%r<6>;
	.reg .b32 	%f<3>;
	.reg .b64 	%rd<7>;

	ld.param.u64 	%rd1, [_Z6squarePfS_i_param_0];
	ld.param.u64 	%rd2, [_Z6squarePfS_i_param_1];
	ld.param.u32 	%r2, [_Z6squarePfS_i_param_2];
	mov.u32 	%r3, %ctaid.x;
	mov.u32 	%r4, %ntid.x;
	mov.u32 	%r5, %tid.x;
	mad.lo.s32 	%r1, %r3, %r4, %r5;
	setp.ge.s32 	%p1, %r1, %r2;
	@%p1 bra 	$L__BB0_2;
	cvta.to.global.u64 	%rd4, %rd1;
	mul.wide.s32 	%rd5, %r1, 4;
	add.s64 	%rd3, %rd2, %rd5;
	// begin inline asm
	ld.global.nc.f32 %f1, [%rd3];
	// end inline asm
	sqrt.rn.f32 	%f2, %f1;
	add.s64 	%rd6, %rd4, %rd5;
	st.global.f32 	[%rd6], %f2;
$L__BB0_2:
	ret;

}


// ===== COMPILED SASS (sm_100) =====

	.target	sm_100

	.elftype	@"ET_EXEC"


//--------------------- .note.nv.tkinfo           --------------------------
	.section	.note.nv.tkinfo,"",@"SHT_NOTE"
	.sectionflags	@"SHF_NOTE_NV_TKINFO"
	.tkinfo
        /*0018*/ 	.word	0x00000002
        /*0030*/ 	.string	""
        /*0030*/ 	.string	"ptxas"
        /*0030*/ 	.string	"Cuda compilation tools, release 13.0, V13.0.88"
        /*0030*/ 	.string	"Build cuda_13.0.r13.0/compiler.36424714_0"
        /*0030*/ 	.string	"-arch sm_100 -m 64 "



//--------------------- .note.nv.cuinfo           --------------------------
	.section	.note.nv.cuinfo,"",@"SHT_NOTE"
	.sectionflags	@"SHF_NOTE_NV_CUINFO"
        /*0018*/ 	.short	0x0002
        /*001a*/ 	.short	0x0064
        /*001c*/ 	.short	0x0082
	.zero		2


//--------------------- .nv.info                  --------------------------
	.section	.nv.info,"",@"SHT_CUDA_INFO"
	.align	4


	//----- nvinfo : EIATTR_REGCOUNT
	.align		4
        /*0000*/ 	.byte	0x04, 0x2f
        /*0002*/ 	.short	(.L_1 - .L_0)
	.align		4
.L_0:
        /*0004*/ 	.word	index@(_Z6squarePfS_i)
        /*0008*/ 	.word	0x0000000c


	//----- nvinfo : EIATTR_FRAME_SIZE
	.align		4
.L_1:
        /*000c*/ 	.byte	0x04, 0x11
        /*000e*/ 	.short	(.L_3 - .L_2)
	.align		4
.L_2:
        /*0010*/ 	.word	index@($__internal_0_$__cuda_sm20_sqrt_rn_f32_slowpath)
        /*0014*/ 	.word	0x00000000


	//----- nvinfo : EIATTR_FRAME_SIZE
	.align		4
.L_3:
        /*0018*/ 	.byte	0x04, 0x11
        /*001a*/ 	.short	(.L_5 - .L_4)
	.align		4
.L_4:
        /*001c*/ 	.word	index@(_Z6squarePfS_i)
        /*0020*/ 	.word	0x00000000


	//----- nvinfo : EIATTR_MIN_STACK_SIZE
	.align		4
.L_5:
        /*0024*/ 	.byte	0x04, 0x12
        /*0026*/ 	.short	(.L_7 - .L_6)
	.align		4
.L_6:
        /*0028*/ 	.word	index@(_Z6squarePfS_i)
        /*002c*/ 	.word	0x00000000
.L_7:


//--------------------- .nv.compat                --------------------------
	.section	.nv.compat,"",@"SHT_CUDA_COMPAT_INFO"
	.align	4
        /*0000*/ 	.byte	0x02, 0x09, 0x00, 0x00, 0x02, 0x02, 0x01, 0x00, 0x02, 0x05, 0x05, 0x00, 0x03, 0x07, 0x01, 0x01
        /*0010*/ 	.byte	0x02, 0x03, 0x00, 0x00, 0x02, 0x06, 0x01, 0x00, 0x04, 0x0b, 0x08, 0x00, 0x01, 0x00, 0x00, 0x00
        /*0020*/ 	.byte	0x00, 0x00, 0x00, 0x00


//--------------------- .nv.info._Z6squarePfS_i   --------------------------
	.section	.nv.info._Z6squarePfS_i,"",@"SHT_CUDA_INFO"
	.sectionflags	@""
	.align	4


	//----- nvinfo : EIATTR_CUDA_API_VERSION
	.align		4
        /*0000*/ 	.byte	0x04, 0x37
        /*0002*/ 	.short	(.L_9 - .L_8)
.L_8:
        /*0004*/ 	.word	0x00000082


	//----- nvinfo : EIATTR_KPARAM_INFO
	.align		4
.L_9:
        /*0008*/ 	.byte	0x04, 0x17
        /*000a*/ 	.short	(.L_11 - .L_10)
.L_10:
        /*000c*/ 	.word	0x00000000
        /*0010*/ 	.short	0x0002
        /*0012*/ 	.short	0x0010
        /*0014*/ 	.byte	0x00, 0xf0, 0x11, 0x00


	//----- nvinfo : EIATTR_KPARAM_INFO
	.align		4
.L_11:
        /*0018*/ 	.byte	0x04, 0x17
        /*001a*/ 	.short	(.L_13 - .L_12)
.L_12:
        /*001c*/ 	.word	0x00000000
        /*0020*/ 	.short	0x0001
        /*0022*/ 	.short	0x0008
        /*0024*/ 	.byte	0x00, 0xf5, 0x21, 0x00


	//----- nvinfo : EIATTR_KPARAM_INFO
	.align		4
.L_13:
        /*0028*/ 	.byte	0x04, 0x17
        /*002a*/ 	.short	(.L_15 - .L_14)
.L_14:
        /*002c*/ 	.word	0x00000000
        /*0030*/ 	.short	0x0000
        /*0032*/ 	.short	0x0000
        /*0034*/ 	.byte	0x00, 0xf5, 0x21, 0x00


	//----- nvinfo : EIATTR_SPARSE_MMA_MASK
	.align		4
.L_15:
        /*0038*/ 	.byte	0x03, 0x50
        /*003a*/ 	.short	0x0000


	//----- nvinfo : EIATTR_MAXREG_COUNT
	.align		4
        /*003c*/ 	.byte	0x03, 0x1b
        /*003e*/ 	.short	0x00ff


	//----- nvinfo : EIATTR_MERCURY_ISA_VERSION
	.align		4
        /*0040*/ 	.byte	0x03, 0x5f
        /*0042*/ 	.short	0x0101


	//----- nvinfo : EIATTR_VRC_CTA_INIT_COUNT
	.align		4
        /*0044*/ 	.byte	0x02, 0x4a
	.zero		1
	.zero		1


	//----- nvinfo : EIATTR_EXIT_INSTR_OFFSETS
	.align		4
        /*0048*/ 	.byte	0x04, 0x1c
        /*004a*/ 	.short	(.L_17 - .L_16)


	//   ....[0]....
.L_16:
        /*004c*/ 	.word	0x00000070


	//   ....[1]....
        /*0050*/ 	.word	0x000001c0


	//----- nvinfo : EIATTR_CRS_STACK_SIZE
	.align		4
.L_17:
        /*0054*/ 	.byte	0x04, 0x1e
        /*0056*/ 	.short	(.L_19 - .L_18)
.L_18:
        /*0058*/ 	.word	0x00000000


	//----- nvinfo : EIATTR_CBANK_PARAM_SIZE
	.align		4
.L_19:
        /*005c*/ 	.byte	0x03, 0x19
        /*005e*/ 	.short	0x0014


	//----- nvinfo : EIATTR_PARAM_CBANK
	.align		4
        /*0060*/ 	.byte	0x04, 0x0a
        /*0062*/ 	.short	(.L_21 - .L_20)
	.align		4
.L_20:
        /*0064*/ 	.word	index@(.nv.constant0._Z6squarePfS_i)
        /*0068*/ 	.short	0x0380
        /*006a*/ 	.short	0x0014


	//----- nvinfo : EIATTR_SW_WAR
	.align		4
.L_21:
        /*006c*/ 	.byte	0x04, 0x36
        /*006e*/ 	.short	(.L_23 - .L_22)
.L_22:
        /*0070*/ 	.word	0x00000008
.L_23:


//--------------------- .nv.callgraph             --------------------------
	.section	.nv.callgraph,"",@"SHT_CUDA_CALLGRAPH"
	.align	4
	.sectionentsize	8
	.align		4
        /*0000*/ 	.word	0x00000000
	.align		4
        /*0004*/ 	.word	0xffffffff
	.align		4
        /*0008*/ 	.word	0x00000000
	.align		4
        /*000c*/ 	.word	0xfffffffe
	.align		4
        /*0010*/ 	.word	0x00000000
	.align		4
        /*0014*/ 	.word	0xfffffffd
	.align		4
        /*0018*/ 	.word	0x00000000
	.align		4
        /*001c*/ 	.word	0xfffffffc


//--------------------- .text._Z6squarePfS_i      --------------------------
	.section	.text._Z6squarePfS_i,"ax",@progbits
	.align	128
        .global         _Z6squarePfS_i
        .type           _Z6squarePfS_i,@function
        .size           _Z6squarePfS_i,(.L_x_5 - _Z6squarePfS_i)
        .other          _Z6squarePfS_i,@"STO_CUDA_ENTRY STV_DEFAULT"
_Z6squarePfS_i:
.text._Z6squarePfS_i:
[----:B------:R-:W-:Y:S01]  /*0000*/  LDC R1, c[0x0][0x37c] ;  /* 0x0000df00ff017b82 */ /* 0x000fe20000000800 */
[----:B------:R-:W0:Y:S07]  /*0010*/  S2R R0, SR_TID.X ;  /* 0x0000000000007919 */ /* 0x000e2e0000002100 */
[----:B------:R-:W0:Y:S01]  /*0020*/  S2UR UR4, SR_CTAID.X ;  /* 0x00000000000479c3 */ /* 0x000e220000002500 */
[----:B------:R-:W1:Y:S07]  /*0030*/  LDCU UR5, c[0x0][0x390] ;  /* 0x00007200ff0577ac */ /* 0x000e6e0008000800 */
[----:B------:R-:W0:Y:S02]  /*0040*/  LDC R5, c[0x0][0x360] ;  /* 0x0000d800ff057b82 */ /* 0x000e240000000800 */
[----:B0-----:R-:W-:-:S05]  /*0050*/  IMAD R5, R5, UR4, R0 ;  /* 0x0000000405057c24 */ /* 0x001fca000f8e0200 */
[----:B-1----:R-:W-:-:S13]  /*0060*/  ISETP.GE.AND P0, PT, R5, UR5, PT ;  /* 0x0000000505007c0c */ /* 0x002fda000bf06270 */
[----:B------:R-:W-:Y:S05]  /*0070*/  @P0 EXIT ;  /* 0x000000000000094d */ /* 0x000fea0003800000 */
[----:B------:R-:W0:Y:S01]  /*0080*/  LDC.64 R2, c[0x0][0x388] ;  /* 0x0000e200ff027b82 */ /* 0x000e220000000a00 */
[----:B------:R-:W1:Y:S01]  /*0090*/  LDCU.64 UR4, c[0x0][0x358] ;  /* 0x00006b00ff0477ac */ /* 0x000e620008000a00 */
[----:B0-----:R-:W-:-:S05]  /*00a0*/  IMAD.WIDE R2, R5, 0x4, R2 ;  /* 0x0000000405027825 */ /* 0x001fca00078e0202 */
[----:B-1----:R-:W2:Y:S01]  /*00b0*/  LDG.E.CONSTANT R0, desc[UR4][R2.64] ;  /* 0x0000000402007981 */ /* 0x002ea2000c1e9900 */
[----:B------:R-:W-:Y:S01]  /*00c0*/  BSSY.RECONVERGENT B0, `(.L_x_0) ;  /* 0x000000c000007945 */ /* 0x000fe20003800200 */
[----:B--2---:R-:W-:Y:S01]  /*00d0*/  IADD3 R4, PT, PT, R0, -0xd000000, RZ ;  /* 0xf300000000047810 */ /* 0x004fe20007ffe0ff */
[----:B------:R0:W1:Y:S03]  /*00e0*/  MUFU.RSQ R7, R0 ;  /* 0x0000000000077308 */ /* 0x0000660000001400 */
[----:B------:R-:W-:-:S13]  /*00f0*/  ISETP.GT.U32.AND P0, PT, R4, 0x727fffff, PT ;  /* 0x727fffff0400780c */ /* 0x000fda0003f04070 */
[----:B0-----:R-:W-:Y:S05]  /*0100*/  @!P0 BRA `(.L_x_1) ;  /* 0x00000000000c8947 */ /* 0x001fea0003800000 */
[----:B------:R-:W-:-:S07]  /*0110*/  MOV R9, 0x130 ;  /* 0x0000013000097802 */ /* 0x000fce0000000f00 */
[----:B-1----:R-:W-:Y:S05]  /*0120*/  CALL.REL.NOINC `($__internal_0_$__cuda_sm20_sqrt_rn_f32_slowpath) ;  /* 0x0000000000287944 */ /* 0x002fea0003c00000 */
[----:B------:R-:W-:Y:S05]  /*0130*/  BRA `(.L_x_2) ;  /* 0x0000000000107947 */ /* 0x000fea0003800000 */
.L_x_1:
[----:B-1----:R-:W-:Y:S01]  /*0140*/  FMUL.FTZ R3, R0, R7 ;  /* 0x0000000700037220 */ /* 0x002fe20000410000 */
[----:B------:R-:W-:-:S03]  /*0150*/  FMUL.FTZ R7, R7, 0.5 ;  /* 0x3f00000007077820 */ /* 0x000fc60000410000 */
[----:B------:R-:W-:-:S04]  /*0160*/  FFMA R0, -R3, R3, R0 ;  /* 0x0000000303007223 */ /* 0x000fc80000000100 */
[----:B------:R-:W-:-:S07]  /*0170*/  FFMA R7, R0, R7, R3 ;  /* 0x0000000700077223 */ /* 0x000fce0000000003 */
.L_x_2:
[----:B------:R-:W-:Y:S05]  /*0180*/  BSYNC.RECONVERGENT B0 ;  /* 0x0000000000007941 */ /* 0x000fea0003800200 */
.L_x_0:
[----:B------:R-:W0:Y:S02]  /*0190*/  LDC.64 R2, c[0x0][0x380] ;  /* 0x0000e000ff027b82 */ /* 0x000e240000000a00 */
[----:B0-----:R-:W-:-:S05]  /*01a0*/  IMAD.WIDE R2, R5, 0x4, R2 ;  /* 0x0000000405027825 */ /* 0x001fca00078e0202 */
[----:B------:R-:W-:Y:S01]  /*01b0*/  STG.E desc[UR4][R2.64], R7 ;  /* 0x0000000702007986 */ /* 0x000fe2000c101904 */
[----:B------:R-:W-:Y:S05]  /*01c0*/  EXIT ;  /* 0x000000000000794d */ /* 0x000fea0003800000 */
        .weak           $__internal_0_$__cuda_sm20_sqrt_rn_f32_slowpath
        .type           $__internal_0_$__cuda_sm20_sqrt_rn_f32_slowpath,@function
        .size           $__internal_0_$__cuda_sm20_sqrt_rn_f32_slowpath,(.L_x_5 - $__internal_0_$__cuda_sm20_sqrt_rn_f32_slowpath)
$__internal_0_$__cuda_sm20_sqrt_rn_f32_slowpath:
[----:B------:R-:W-:-:S13]  /*01d0*/  LOP3.LUT P0, RZ, R0, 0x7fffffff, RZ, 0xc0, !PT ;  /* 0x7fffffff00ff7812 */ /* 0x000fda000780c0ff */
[----:B------:R-:W-:Y:S01]  /*01e0*/  @!P0 MOV R2, R0 ;  /* 0x0000000000028202 */ /* 0x000fe20000000f00 */
[----:B------:R-:W-:Y:S06]  /*01f0*/  @!P0 BRA `(.L_x_3) ;  /* 0x0000000000408947 */ /* 0x000fec0003800000 */
[----:B------:R-:W-:-:S13]  /*0200*/  FSETP.GEU.FTZ.AND P0, PT, R0, RZ, PT ;  /* 0x000000ff0000720b */ /* 0x000fda0003f1e000 */
[----:B------:R-:W-:Y:S01]  /*0210*/  @!P0 MOV R2, 0x7fffffff ;  /* 0x7fffffff00028802 */ /* 0x000fe20000000f00 */
[----:B------:R-:W-:Y:S06]  /*0220*/  @!P0 BRA `(.L_x_3) ;  /* 0x0000000000348947 */ /* 0x000fec0003800000 */
[----:B------:R-:W-:-:S13]  /*0230*/  FSETP.GTU.FTZ.AND P0, PT, |R0|, +INF , PT ;  /* 0x7f8000000000780b */ /* 0x000fda0003f1c200 */
[----:B------:R-:W-:Y:S01]  /*0240*/  @P0 FADD.FTZ R2, R0, 1 ;  /* 0x3f80000000020421 */ /* 0x000fe20000010000 */
[----:B------:R-:W-:Y:S06]  /*0250*/  @P0 BRA `(.L_x_3) ;  /* 0x0000000000280947 */ /* 0x000fec0003800000 */
[----:B------:R-:W-:-:S13]  /*0260*/  FSETP.NEU.FTZ.AND P0, PT, |R0|, +INF , PT ;  /* 0x7f8000000000780b */ /* 0x000fda0003f1d200 */
[----:B------:R-:W-:-:S04]  /*0270*/  @P0 FFMA R3, R0, 1.84467440737095516160e+19, RZ ;  /* 0x5f80000000030823 */ /* 0x000fc800000000ff */
[----:B------:R-:W0:Y:S02]  /*0280*/  @P0 MUFU.RSQ R2, R3 ;  /* 0x0000000300020308 */ /* 0x000e240000001400 */
[----:B0-----:R-:W-:Y:S01]  /*0290*/  @P0 FMUL.FTZ R4, R3, R2 ;  /* 0x0000000203040220 */ /* 0x001fe20000410000 */
[----:B------:R-:W-:Y:S01]  /*02a0*/  @P0 FMUL.FTZ R8, R2, 0.5 ;  /* 0x3f00000002080820 */ /* 0x000fe20000410000 */
[----:B------:R-:W-:Y:S02]  /*02b0*/  @!P0 MOV R2, R0 ;  /* 0x0000000000028202 */ /* 0x000fe40000000f00 */
[----:B------:R-:W-:-:S04]  /*02c0*/  @P0 FADD.FTZ R6, -R4, -RZ ;  /* 0x800000ff04060221 */ /* 0x000fc80000010100 */
[----:B------:R-:W-:-:S04]  /*02d0*/  @P0 FFMA R7, R4, R6, R3 ;  /* 0x0000000604070223 */ /* 0x000fc80000000003 */
[----:B------:R-:W-:-:S04]  /*02e0*/  @P0 FFMA R7, R7, R8, R4 ;  /* 0x0000000807070223 */ /* 0x000fc80000000004 */
[----:B------:R-:W-:-:S07]  /*02f0*/  @P0 FMUL.FTZ R2, R7, 2.3283064365386962891e-10 ;  /* 0x2f80000007020820 */ /* 0x000fce0000410000 */
.L_x_3:
[----:B------:R-:W-:Y:S01]  /*0300*/  HFMA2 R3, -RZ, RZ, 0, 0 ;  /* 0x00000000ff037431 */ /* 0x000fe200000001ff */
[----:B------:R-:W-:Y:S02]  /*0310*/  MOV R7, R2 ;  /* 0x0000000200077202 */ /* 0x000fe40000000f00 */
[----:B------:R-:W-:-:S04]  /*0320*/  MOV R2, R9 ;  /* 0x0000000900027202 */ /* 0x000fc80000000f00 */
[----:B------:R-:W-:Y:S05]  /*0330*/  RET.REL.NODEC R2 `(_Z6squarePfS_i) ;  /* 0xfffffffc02307950 */ /* 0x000fea0003c3ffff */
.L_x_4:
[----:B------:R-:W-:-:S00]  /*0340*/  BRA `(.L_x_4) ;  /* 0xfffffffc00fc7947 */ /* 0x000fc0000383ffff */
[----:B------:R-:W-:-:S00]  /*0350*/  NOP ;  /* 0x0000000000007918 */ /* 0x000fc00000000000 */
        /* <DEDUP_REMOVED lines=10> */
.L_x_5:


//--------------------- .nv.shared.reserved.0     --------------------------
	.section	.nv.shared.reserved.0,"aw",@nobits
	.weak		__nv_reservedSMEM_offset_0_alias
	.size		__nv_reservedSMEM_offset_0_alias, 0, 64
	.other		__nv_reservedSMEM_offset_0_alias,@"STO_CUDA_RESERVED_SHARED STV_DEFAULT"
__nv_reservedSMEM_offset_0_alias:
	.zero		0
	.zero		64


//--------------------- .nv.constant0._Z6squarePfS_i --------------------------
	.section	.nv.constant0._Z6squarePfS_i,"a",@progbits
	.sectionflags	@""
	.align	4
.nv.constant0._Z6squarePfS_i:
	.zero		916


//--------------------- SYMBOLS --------------------------

	.type		.nv.reservedSmem.offset0,@object
	.size		.nv.reservedSmem.offset0,0x4
